	.headerflags	@"EF_CUDA_TEXMODE_UNIFIED EF_CUDA_64BIT_ADDRESS EF_CUDA_SM86 EF_CUDA_VIRTUAL_SM(EF_CUDA_SM86)"
	.elftype	@"ET_EXEC"


//--------------------- .nv.info                  --------------------------
	.section	.nv.info,"",@"SHT_CUDA_INFO"
	.align	4


	//----- nvinfo : EIATTR_REGCOUNT
	.align		4
        /*0000*/ 	.byte	0x04, 0x2f
        /*0002*/ 	.short	(.L_1 - .L_0)
	.align		4
.L_0:
        /*0004*/ 	.word	index@(triton_red_fused_addmm_0)
        /*0008*/ 	.word	0x00000019


	//----- nvinfo : EIATTR_MIN_STACK_SIZE
	.align		4
.L_1:
        /*000c*/ 	.byte	0x04, 0x12
        /*000e*/ 	.short	(.L_3 - .L_2)
	.align		4
.L_2:
        /*0010*/ 	.word	index@(triton_red_fused_addmm_0)
        /*0014*/ 	.word	0x00000000


	//----- nvinfo : EIATTR_FRAME_SIZE
	.align		4
.L_3:
        /*0018*/ 	.byte	0x04, 0x11
        /*001a*/ 	.short	(.L_5 - .L_4)
	.align		4
.L_4:
        /*001c*/ 	.word	index@(triton_red_fused_addmm_0)
        /*0020*/ 	.word	0x00000000


	//----- nvinfo : EIATTR_MIN_STACK_SIZE
	.align		4
.L_5:
        /*0024*/ 	.byte	0x04, 0x12
        /*0026*/ 	.short	(.L_7 - .L_6)
	.align		4
.L_6:
        /*0028*/ 	.word	index@(triton_red_fused_addmm_0)
        /*002c*/ 	.word	0x00000000
.L_7:


//--------------------- .nv.info.triton_red_fused_addmm_0 --------------------------
	.section	.nv.info.triton_red_fused_addmm_0,"",@"SHT_CUDA_INFO"
	.sectionflags	@""
	.align	4


	//----- nvinfo : EIATTR_CUDA_API_VERSION
	.align		4
        /*0000*/ 	.byte	0x04, 0x37
        /*0002*/ 	.short	(.L_9 - .L_8)
.L_8:
        /*0004*/ 	.word	0x0000007c


	//----- nvinfo : EIATTR_SW2861232_WAR
	.align		4
.L_9:
        /*0008*/ 	.byte	0x01, 0x35
	.zero		2


	//----- nvinfo : EIATTR_PARAM_CBANK
	.align		4
        /*000c*/ 	.byte	0x04, 0x0a
        /*000e*/ 	.short	(.L_11 - .L_10)
	.align		4
.L_10:
        /*0010*/ 	.word	index@(.nv.constant0.triton_red_fused_addmm_0)
        /*0014*/ 	.short	0x0160
        /*0016*/ 	.short	0x0028


	//----- nvinfo : EIATTR_CBANK_PARAM_SIZE
	.align		4
.L_11:
        /*0018*/ 	.byte	0x03, 0x19
        /*001a*/ 	.short	0x0028


	//----- nvinfo : EIATTR_KPARAM_INFO
	.align		4
        /*001c*/ 	.byte	0x04, 0x17
        /*001e*/ 	.short	(.L_13 - .L_12)
.L_12:
        /*0020*/ 	.word	0x00000000
        /*0024*/ 	.short	0x0005
        /*0026*/ 	.short	0x0020
        /*0028*/ 	.byte	0x00, 0xf4, 0x21, 0x00


	//----- nvinfo : EIATTR_KPARAM_INFO
	.align		4
.L_13:
        /*002c*/ 	.byte	0x04, 0x17
        /*002e*/ 	.short	(.L_15 - .L_14)
.L_14:
        /*0030*/ 	.word	0x00000000
        /*0034*/ 	.short	0x0004
        /*0036*/ 	.short	0x001c
        /*0038*/ 	.byte	0x00, 0xf0, 0x11, 0x00


	//----- nvinfo : EIATTR_KPARAM_INFO
	.align		4
.L_15:
        /*003c*/ 	.byte	0x04, 0x17
        /*003e*/ 	.short	(.L_17 - .L_16)
.L_16:
        /*0040*/ 	.word	0x00000000
        /*0044*/ 	.short	0x0003
        /*0046*/ 	.short	0x0018
        /*0048*/ 	.byte	0x00, 0xf0, 0x11, 0x00


	//----- nvinfo : EIATTR_KPARAM_INFO
	.align		4
.L_17:
        /*004c*/ 	.byte	0x04, 0x17
        /*004e*/ 	.short	(.L_19 - .L_18)
.L_18:
        /*0050*/ 	.word	0x00000000
        /*0054*/ 	.short	0x0002
        /*0056*/ 	.short	0x0010
        /*0058*/ 	.byte	0x00, 0xf4, 0x21, 0x00


	//----- nvinfo : EIATTR_KPARAM_INFO
	.align		4
.L_19:
        /*005c*/ 	.byte	0x04, 0x17
        /*005e*/ 	.short	(.L_21 - .L_20)
.L_20:
        /*0060*/ 	.word	0x00000000
        /*0064*/ 	.short	0x0001
        /*0066*/ 	.short	0x0008
        /*0068*/ 	.byte	0x00, 0xf4, 0x21, 0x00


	//----- nvinfo : EIATTR_KPARAM_INFO
	.align		4
.L_21:
        /*006c*/ 	.byte	0x04, 0x17
        /*006e*/ 	.short	(.L_23 - .L_22)
.L_22:
        /*0070*/ 	.word	0x00000000
        /*0074*/ 	.short	0x0000
        /*0076*/ 	.short	0x0000
        /*0078*/ 	.byte	0x00, 0xf4, 0x21, 0x00


	//----- nvinfo : EIATTR_MAXREG_COUNT
	.align		4
.L_23:
        /*007c*/ 	.byte	0x03, 0x1b
        /*007e*/ 	.short	0x0040


	//----- nvinfo : EIATTR_COOP_GROUP_MASK_REGIDS
	.align		4
        /*0080*/ 	.byte	0x04, 0x29
        /*0082*/ 	.short	(.L_25 - .L_24)


	//   ....[0]....
.L_24:
        /*0084*/ 	.word	0xffffffff


	//   ....[1]....
        /*0088*/ 	.word	0xffffffff


	//   ....[2]....
        /*008c*/ 	.word	0xffffffff


	//   ....[3]....
        /*0090*/ 	.word	0xffffffff


	//   ....[4]....
        /*0094*/ 	.word	0xffffffff


	//   ....[5]....
        /*0098*/ 	.word	0xffffffff


	//   ....[6]....
        /*009c*/ 	.word	0xffffffff


	//   ....[7]....
        /*00a0*/ 	.word	0xffffffff


	//   ....[8]....
        /*00a4*/ 	.word	0xffffffff


	//----- nvinfo : EIATTR_COOP_GROUP_INSTR_OFFSETS
	.align		4
.L_25:
        /*00a8*/ 	.byte	0x04, 0x28
        /*00aa*/ 	.short	(.L_27 - .L_26)


	//   ....[0]....
.L_26:
        /*00ac*/ 	.word	0x00000640


	//   ....[1]....
        /*00b0*/ 	.word	0x00000660


	//   ....[2]....
        /*00b4*/ 	.word	0x00000680


	//   ....[3]....
        /*00b8*/ 	.word	0x000006a0


	//   ....[4]....
        /*00bc*/ 	.word	0x000006d0


	//   ....[5]....
        /*00c0*/ 	.word	0x00000770


	//   ....[6]....
        /*00c4*/ 	.word	0x00000790


	//   ....[7]....
        /*00c8*/ 	.word	0x000007b0


	//   ....[8]....
        /*00cc*/ 	.word	0x000007e0


	//----- nvinfo : EIATTR_EXIT_INSTR_OFFSETS
	.align		4
.L_27:
        /*00d0*/ 	.byte	0x04, 0x1c
        /*00d2*/ 	.short	(.L_29 - .L_28)


	//   ....[0]....
.L_28:
        /*00d4*/ 	.word	0x000008b0


	//   ....[1]....
        /*00d8*/ 	.word	0x00000910


	//----- nvinfo : EIATTR_REQNTID
	.align		4
.L_29:
        /*00dc*/ 	.byte	0x04, 0x10
        /*00de*/ 	.short	(.L_31 - .L_30)
.L_30:
        /*00e0*/ 	.word	0x00000400
        /*00e4*/ 	.word	0x00000001
        /*00e8*/ 	.word	0x00000001
.L_31:


//--------------------- .nv.callgraph             --------------------------
	.section	.nv.callgraph,"",@"SHT_CUDA_CALLGRAPH"
	.align	4
	.sectionentsize	8
	.align		4
        /*0000*/ 	.word	0x00000000
	.align		4
        /*0004*/ 	.word	0xffffffff
	.align		4
        /*0008*/ 	.word	0x00000000
	.align		4
        /*000c*/ 	.word	0xfffffffe
	.align		4
        /*0010*/ 	.word	0x00000000
	.align		4
        /*0014*/ 	.word	0xfffffffd
	.align		4
        /*0018*/ 	.word	0x00000000
	.align		4
        /*001c*/ 	.word	0xfffffffc


//--------------------- .nv.rel.action            --------------------------
	.section	.nv.rel.action,"",@"SHT_CUDA_RELOCINFO"
	.align	8
	.sectionentsize	8
        /*0000*/ 	.byte	0x73, 0x00, 0x00, 0x00, 0x00, 0x00, 0x00, 0x00, 0x00, 0x00, 0x00, 0x11, 0x25, 0x00, 0x05, 0x36


//--------------------- .nv.constant0.triton_red_fused_addmm_0 --------------------------
	.section	.nv.constant0.triton_red_fused_addmm_0,"a",@progbits
	.sectionflags	@""
	.align	4
.nv.constant0.triton_red_fused_addmm_0:
	.zero		392


//--------------------- .text.triton_red_fused_addmm_0 --------------------------
	.section	.text.triton_red_fused_addmm_0,"ax",@progbits
	.sectionflags	@"SHF_BARRIERS=1"
	.sectioninfo	@"SHI_REGISTERS=25"
	.align	128
        .global         triton_red_fused_addmm_0
        .type           triton_red_fused_addmm_0,@function
        .size           triton_red_fused_addmm_0,(.L_x_1 - triton_red_fused_addmm_0)
        .other          triton_red_fused_addmm_0,@"STO_CUDA_ENTRY STV_DEFAULT"
triton_red_fused_addmm_0:
.text.triton_red_fused_addmm_0:
[----:B------:R-:W-:Y:S02]  /*0000*/  MOV R1, c[0x0][0x28] ;  /* 0x00000a0000017a02 */ /* 0x000fe40000000f00 */
[----:B------:R-:W0:Y:S01]  /*0010*/  S2R R4, SR_TID.X ;  /* 0x0000000000047919 */ /* 0x000e220000002100 */
[----:B------:R-:W-:Y:S01]  /*0020*/  MOV R21, 0x2 ;  /* 0x0000000200157802 */ /* 0x000fe20000000f00 */
[----:B------:R-:W-:Y:S01]  /*0030*/  ULDC.64 UR4, c[0x0][0x118] ;  /* 0x0000460000047ab9 */ /* 0x000fe20000000a00 */
[----:B0-----:R-:W-:-:S05]  /*0040*/  LOP3.LUT R14, R4, 0x3ff, RZ, 0xc0, !PT ;  /* 0x000003ff040e7812 */ /* 0x001fca00078ec0ff */
[----:B------:R-:W-:-:S05]  /*0050*/  IMAD.WIDE.U32 R2, R14, R21, c[0x0][0x160] ;  /* 0x000058000e027625 */ /* 0x000fca00078e0015 */
[----:B------:R-:W2:Y:S01]  /*0060*/  LDG.E.EL.U16 R0, [R2.64] ;  /* 0x0000000402007981 */ /* 0x000ea2000c2e1500 */
[----:B------:R-:W-:Y:S01]  /*0070*/  SHF.R.U32.HI R8, RZ, 0x9, R4 ;  /* 0x00000009ff087819 */ /* 0x000fe20000011604 */
[----:B------:R-:W-:Y:S01]  /*0080*/  CS2R R16, SRZ ;  /* 0x0000000000107805 */ /* 0x000fe2000001ff00 */
[----:B------:R-:W-:Y:S01]  /*0090*/  MOV R22, 0x3e800000 ;  /* 0x3e80000000167802 */ /* 0x000fe20000000f00 */
[----:B------:R-:W0:Y:S01]  /*00a0*/  S2R R9, SR_CTAID.X ;  /* 0x0000000000097919 */ /* 0x000e220000002500 */
[----:B------:R-:W-:Y:S02]  /*00b0*/  SGXT.U32 R8, R8, 0x1 ;  /* 0x000000010808781a */ /* 0x000fe40000000000 */
[----:B0-----:R-:W-:Y:S02]  /*00c0*/  SHF.L.U32 R9, R9, 0x1, RZ ;  /* 0x0000000109097819 */ /* 0x001fe400000006ff */
[----:B--2---:R-:W-:-:S05]  /*00d0*/  SHF.L.U32 R10, R0, 0x10, RZ ;  /* 0x00000010000a7819 */ /* 0x004fca00000006ff */
[----:B------:R-:W-:-:S04]  /*00e0*/  FADD R0, RZ, -R10 ;  /* 0x8000000aff007221 */ /* 0x000fc80000000000 */
[----:B------:R-:W-:-:S05]  /*00f0*/  FMUL R0, R0, 1.4426950216293334961 ;  /* 0x3fb8aa3b00007820 */ /* 0x000fca0000400000 */
[----:B------:R-:W-:-:S13]  /*0100*/  FSETP.GEU.AND P0, PT, R0, -126, PT ;  /* 0xc2fc00000000780b */ /* 0x000fda0003f0e000 */
[----:B------:R-:W-:-:S04]  /*0110*/  @!P0 FMUL R0, R0, 0.5 ;  /* 0x3f00000000008820 */ /* 0x000fc80000400000 */
[----:B------:R0:W1:Y:S02]  /*0120*/  MUFU.EX2 R6, R0 ;  /* 0x0000000000067308 */ /* 0x0000640000000800 */
[----:B0-----:R-:W-:Y:S01]  /*0130*/  LOP3.LUT R0, R8, R9, RZ, 0xfc, !PT ;  /* 0x0000000908007212 */ /* 0x001fe200078efcff */
[----:B-1----:R-:W-:-:S03]  /*0140*/  @!P0 FMUL R6, R6, R6 ;  /* 0x0000000606068220 */ /* 0x002fc60000400000 */
[----:B------:R-:W-:Y:S01]  /*0150*/  ISETP.GE.AND P0, PT, R0, 0x2400, PT ;  /* 0x000024000000780c */ /* 0x000fe20003f06270 */
[----:B------:R-:W-:Y:S01]  /*0160*/  FADD R7, R6, 1 ;  /* 0x3f80000006077421 */ /* 0x000fe20000000000 */
[----:B------:R-:W-:-:S04]  /*0170*/  SHF.L.U32 R6, R4, 0x1, RZ ;  /* 0x0000000104067819 */ /* 0x000fc800000006ff */
[----:B------:R-:W-:Y:S02]  /*0180*/  FSETP.GT.AND P1, PT, R7, 8.50705917302346158658e+37, PT ;  /* 0x7e8000000700780b */ /* 0x000fe40003f24000 */
[----:B------:R-:W-:Y:S02]  /*0190*/  LOP3.LUT R15, R6, 0x3fe, RZ, 0xc0, !PT ;  /* 0x000003fe060f7812 */ /* 0x000fe400078ec0ff */
[----:B------:R-:W-:-:S03]  /*01a0*/  FSEL R6, R22, 1, P1 ;  /* 0x3f80000016067808 */ /* 0x000fc60000800000 */
[----:B------:R-:W-:-:S06]  /*01b0*/  IMAD R0, R0, 0xc00, R15 ;  /* 0x00000c0000007824 */ /* 0x000fcc00078e020f */
[----:B------:R-:W-:-:S06]  /*01c0*/  @P1 FMUL R7, R7, 0.25 ;  /* 0x3e80000007071820 */ /* 0x000fcc0000400000 */
[----:B------:R-:W0:Y:S02]  /*01d0*/  MUFU.RCP R7, R7 ;  /* 0x0000000700077308 */ /* 0x000e240000001000 */
[----:B0-----:R-:W-:Y:S01]  /*01e0*/  FMUL R11, R7, R6 ;  /* 0x00000006070b7220 */ /* 0x001fe20000400000 */
[----:B------:R-:W-:-:S03]  /*01f0*/  IMAD.WIDE R6, R0, R21, c[0x0][0x168] ;  /* 0x00005a0000067625 */ /* 0x000fc600078e0215 */
[----:B------:R-:W-:Y:S02]  /*0200*/  FMUL R11, R10, R11 ;  /* 0x0000000b0a0b7220 */ /* 0x000fe40000400000 */
[----:B------:R0:W2:Y:S04]  /*0210*/  @!P0 LDG.E.EF R16, [R6.64] ;  /* 0x0000000406108981 */ /* 0x0000a8000c0e1900 */
[----:B------:R-:W-:Y:S06]  /*0220*/  BAR.SYNC.DEFER_BLOCKING 0x0 ;  /* 0x0000000000007b1d */ /* 0x000fec0000010000 */
[----:B------:R1:W-:Y:S04]  /*0230*/  STS [R14.X4], R11 ;  /* 0x0000000b0e007388 */ /* 0x0003e80000004800 */
[----:B------:R-:W-:Y:S06]  /*0240*/  BAR.SYNC.DEFER_BLOCKING 0x0 ;  /* 0x0000000000007b1d */ /* 0x000fec0000010000 */
[----:B------:R-:W3:Y:S02]  /*0250*/  LDG.E.EL.U16 R10, [R2.64+0x800] ;  /* 0x00080004020a7981 */ /* 0x000ee4000c2e1500 */
[----:B---3--:R-:W-:-:S05]  /*0260*/  SHF.L.U32 R12, R10, 0x10, RZ ;  /* 0x000000100a0c7819 */ /* 0x008fca00000006ff */
[----:B------:R-:W-:-:S04]  /*0270*/  FADD R10, RZ, -R12 ;  /* 0x8000000cff0a7221 */ /* 0x000fc80000000000 */
[----:B------:R-:W-:-:S05]  /*0280*/  FMUL R13, R10, 1.4426950216293334961 ;  /* 0x3fb8aa3b0a0d7820 */ /* 0x000fca0000400000 */
[----:B------:R-:W-:-:S13]  /*0290*/  FSETP.GEU.AND P1, PT, R13, -126, PT ;  /* 0xc2fc00000d00780b */ /* 0x000fda0003f2e000 */
[----:B------:R-:W-:-:S04]  /*02a0*/  @!P1 FMUL R13, R13, 0.5 ;  /* 0x3f0000000d0d9820 */ /* 0x000fc80000400000 */
[----:B------:R-:W3:Y:S02]  /*02b0*/  MUFU.EX2 R10, R13 ;  /* 0x0000000d000a7308 */ /* 0x000ee40000000800 */
[----:B---3--:R-:W-:-:S04]  /*02c0*/  @!P1 FMUL R10, R10, R10 ;  /* 0x0000000a0a0a9220 */ /* 0x008fc80000400000 */
[----:B------:R-:W-:Y:S01]  /*02d0*/  FADD R18, R10, 1 ;  /* 0x3f8000000a127421 */ /* 0x000fe20000000000 */
[----:B------:R-:W-:-:S04]  /*02e0*/  IADD3 R10, R0, 0x400, RZ ;  /* 0x00000400000a7810 */ /* 0x000fc80007ffe0ff */
[----:B------:R-:W-:Y:S01]  /*02f0*/  FSETP.GT.AND P1, PT, R18, 8.50705917302346158658e+37, PT ;  /* 0x7e8000001200780b */ /* 0x000fe20003f24000 */
[----:B-1----:R-:W-:-:S03]  /*0300*/  IMAD.WIDE R10, R10, R21, c[0x0][0x168] ;  /* 0x00005a000a0a7625 */ /* 0x002fc600078e0215 */
[----:B0-----:R-:W-:Y:S02]  /*0310*/  FSEL R7, R22, 1, P1 ;  /* 0x3f80000016077808 */ /* 0x001fe40000800000 */
[----:B------:R0:W3:Y:S07]  /*0320*/  @!P0 LDG.E.EF R17, [R10.64] ;  /* 0x000000040a118981 */ /* 0x0000ee000c0e1900 */
[----:B------:R-:W-:-:S06]  /*0330*/  @P1 FMUL R18, R18, 0.25 ;  /* 0x3e80000012121820 */ /* 0x000fcc0000400000 */
[----:B------:R-:W1:Y:S02]  /*0340*/  MUFU.RCP R18, R18 ;  /* 0x0000001200127308 */ /* 0x000e640000001000 */
[----:B-1----:R-:W-:-:S04]  /*0350*/  FMUL R7, R18, R7 ;  /* 0x0000000712077220 */ /* 0x002fc80000400000 */
[----:B------:R-:W-:Y:S02]  /*0360*/  FMUL R19, R12, R7 ;  /* 0x000000070c137220 */ /* 0x000fe40000400000 */
[----:B------:R-:W1:Y:S04]  /*0370*/  LDS.64 R6, [R15.X4] ;  /* 0x000000000f067984 */ /* 0x000e680000004a00 */
[----:B------:R-:W-:Y:S06]  /*0380*/  BAR.SYNC.DEFER_BLOCKING 0x0 ;  /* 0x0000000000007b1d */ /* 0x000fec0000010000 */
[----:B------:R-:W-:Y:S04]  /*0390*/  STS [R14.X4], R19 ;  /* 0x000000130e007388 */ /* 0x000fe80000004800 */
[----:B------:R-:W-:Y:S06]  /*03a0*/  BAR.SYNC.DEFER_BLOCKING 0x0 ;  /* 0x0000000000007b1d */ /* 0x000fec0000010000 */
[----:B------:R-:W4:Y:S01]  /*03b0*/  LDG.E.EL.U16 R2, [R2.64+0x1000] ;  /* 0x0010000402027981 */ /* 0x000f22000c2e1500 */
[----:B------:R-:W-:-:S02]  /*03c0*/  IADD3 R12, R0, 0x800, RZ ;  /* 0x00000800000c7810 */ /* 0x000fc40007ffe0ff */
[----:B------:R-:W-:-:S03]  /*03d0*/  MOV R18, RZ ;  /* 0x000000ff00127202 */ /* 0x000fc60000000f00 */
[----:B------:R-:W-:-:S05]  /*03e0*/  IMAD.WIDE R12, R12, R21, c[0x0][0x168] ;  /* 0x00005a000c0c7625 */ /* 0x000fca00078e0215 */
[----:B------:R5:W2:Y:S01]  /*03f0*/  @!P0 LDG.E.EF R18, [R12.64] ;  /* 0x000000040c128981 */ /* 0x000aa2000c0e1900 */
[----:B----4-:R-:W-:-:S05]  /*0400*/  SHF.L.U32 R0, R2, 0x10, RZ ;  /* 0x0000001002007819 */ /* 0x010fca00000006ff */
[----:B0-----:R-:W-:-:S04]  /*0410*/  FADD R10, RZ, -R0 ;  /* 0x80000000ff0a7221 */ /* 0x001fc80000000000 */
[----:B------:R-:W-:-:S05]  /*0420*/  FMUL R20, R10, 1.4426950216293334961 ;  /* 0x3fb8aa3b0a147820 */ /* 0x000fca0000400000 */
[----:B------:R-:W-:-:S13]  /*0430*/  FSETP.GEU.AND P1, PT, R20, -126, PT ;  /* 0xc2fc00001400780b */ /* 0x000fda0003f2e000 */
[----:B------:R-:W-:-:S04]  /*0440*/  @!P1 FMUL R20, R20, 0.5 ;  /* 0x3f00000014149820 */ /* 0x000fc80000400000 */
[----:B------:R-:W0:Y:S02]  /*0450*/  MUFU.EX2 R10, R20 ;  /* 0x00000014000a7308 */ /* 0x000e240000000800 */
[----:B0-----:R-:W-:-:S04]  /*0460*/  @!P1 FMUL R10, R10, R10 ;  /* 0x0000000a0a0a9220 */ /* 0x001fc80000400000 */
[----:B------:R-:W-:Y:S02]  /*0470*/  FADD R2, R10, 1 ;  /* 0x3f8000000a027421 */ /* 0x000fe40000000000 */
[----:B------:R-:W0:Y:S04]  /*0480*/  LDS.64 R10, [R15.X4] ;  /* 0x000000000f0a7984 */ /* 0x000e280000004a00 */
[----:B------:R-:W-:Y:S01]  /*0490*/  BAR.SYNC.DEFER_BLOCKING 0x0 ;  /* 0x0000000000007b1d */ /* 0x000fe20000010000 */
[----:B------:R-:W-:-:S13]  /*04a0*/  FSETP.GT.AND P1, PT, R2, 8.50705917302346158658e+37, PT ;  /* 0x7e8000000200780b */ /* 0x000fda0003f24000 */
[----:B------:R-:W-:-:S06]  /*04b0*/  @P1 FMUL R2, R2, 0.25 ;  /* 0x3e80000002021820 */ /* 0x000fcc0000400000 */
[----:B------:R-:W4:Y:S01]  /*04c0*/  MUFU.RCP R2, R2 ;  /* 0x0000000200027308 */ /* 0x000f220000001000 */
[----:B------:R-:W-:-:S05]  /*04d0*/  FSEL R3, R22, 1, P1 ;  /* 0x3f80000016037808 */ /* 0x000fca0000800000 */
[----:B----4-:R-:W-:-:S04]  /*04e0*/  FMUL R3, R2, R3 ;  /* 0x0000000302037220 */ /* 0x010fc80000400000 */
[----:B-----5:R-:W-:-:S05]  /*04f0*/  FMUL R13, R0, R3 ;  /* 0x00000003000d7220 */ /* 0x020fca0000400000 */
[----:B------:R-:W-:Y:S04]  /*0500*/  STS [R14.X4], R13 ;  /* 0x0000000d0e007388 */ /* 0x000fe80000004800 */
[----:B------:R-:W-:Y:S01]  /*0510*/  BAR.SYNC.DEFER_BLOCKING 0x0 ;  /* 0x0000000000007b1d */ /* 0x000fe20000010000 */
[----:B--2---:R-:W-:-:S05]  /*0520*/  PRMT R0, R16, 0x7632, R0 ;  /* 0x0000763210007816 */ /* 0x004fca0000000000 */
[----:B------:R-:W2:Y:S01]  /*0530*/  LDS.64 R20, [R15.X4] ;  /* 0x000000000f147984 */ /* 0x000ea20000004a00 */
[----:B------:R-:W-:Y:S02]  /*0540*/  SHF.L.U32 R0, R0, 0x10, RZ ;  /* 0x0000001000007819 */ /* 0x000fe400000006ff */
[----:B---3--:R-:W-:Y:S02]  /*0550*/  PRMT R2, R17, 0x7632, R2 ;  /* 0x0000763211027816 */ /* 0x008fe40000000002 */
[----:B------:R-:W-:Y:S01]  /*0560*/  SHF.L.U32 R3, R16, 0x10, RZ ;  /* 0x0000001010037819 */ /* 0x000fe200000006ff */
[----:B-1----:R-:W-:Y:S01]  /*0570*/  FFMA R7, R0, R7, RZ ;  /* 0x0000000700077223 */ /* 0x002fe200000000ff */
[----:B------:R-:W-:Y:S02]  /*0580*/  SHF.L.U32 R2, R2, 0x10, RZ ;  /* 0x0000001002027819 */ /* 0x000fe400000006ff */
[----:B------:R-:W-:Y:S01]  /*0590*/  PRMT R0, R18, 0x7632, R0 ;  /* 0x0000763212007816 */ /* 0x000fe20000000000 */
[----:B------:R-:W-:Y:S01]  /*05a0*/  FFMA R6, R3, R6, RZ ;  /* 0x0000000603067223 */ /* 0x000fe200000000ff */
[----:B------:R-:W-:Y:S01]  /*05b0*/  SHF.L.U32 R17, R17, 0x10, RZ ;  /* 0x0000001011117819 */ /* 0x000fe200000006ff */
[----:B0-----:R-:W-:Y:S01]  /*05c0*/  FFMA R7, R2, R11, R7 ;  /* 0x0000000b02077223 */ /* 0x001fe20000000007 */
[----:B------:R-:W-:-:S02]  /*05d0*/  SHF.L.U32 R0, R0, 0x10, RZ ;  /* 0x0000001000007819 */ /* 0x000fc400000006ff */
[----:B------:R-:W-:Y:S01]  /*05e0*/  SHF.L.U32 R3, R18, 0x10, RZ ;  /* 0x0000001012037819 */ /* 0x000fe200000006ff */
[----:B------:R-:W-:Y:S02]  /*05f0*/  FFMA R6, R17, R10, R6 ;  /* 0x0000000a11067223 */ /* 0x000fe40000000006 */
[----:B--2---:R-:W-:Y:S02]  /*0600*/  FFMA R0, R0, R21, R7 ;  /* 0x0000001500007223 */ /* 0x004fe40000000007 */
[----:B------:R-:W-:-:S04]  /*0610*/  FFMA R3, R3, R20, R6 ;  /* 0x0000001403037223 */ /* 0x000fc80000000006 */
[----:B------:R-:W-:-:S05]  /*0620*/  FADD R0, R0, R3 ;  /* 0x0000000300007221 */ /* 0x000fca0000000000 */
[----:B------:R-:W-:-:S05]  /*0630*/  FSEL R0, R0, RZ, !P0 ;  /* 0x000000ff00007208 */ /* 0x000fca0004000000 */
[----:B------:R-:W0:Y:S02]  /*0640*/  SHFL.BFLY PT, R3, R0, 0x10, 0x1f ;  /* 0x0e001f0000037f89 */ /* 0x000e2400000e0000 */
[----:B0-----:R-:W-:-:S05]  /*0650*/  FADD R3, R0, R3 ;  /* 0x0000000300037221 */ /* 0x001fca0000000000 */
[----:B------:R-:W0:Y:S02]  /*0660*/  SHFL.BFLY PT, R2, R3, 0x8, 0x1f ;  /* 0x0d001f0003027f89 */ /* 0x000e2400000e0000 */
[----:B0-----:R-:W-:-:S05]  /*0670*/  FADD R2, R3, R2 ;  /* 0x0000000203027221 */ /* 0x001fca0000000000 */
[----:B------:R-:W0:Y:S02]  /*0680*/  SHFL.BFLY PT, R7, R2, 0x4, 0x1f ;  /* 0x0c801f0002077f89 */ /* 0x000e2400000e0000 */
[----:B0-----:R-:W-:-:S05]  /*0690*/  FADD R7, R2, R7 ;  /* 0x0000000702077221 */ /* 0x001fca0000000000 */
[----:B------:R-:W0:Y:S04]  /*06a0*/  SHFL.BFLY PT, R6, R7, 0x2, 0x1f ;  /* 0x0c401f0007067f89 */ /* 0x000e2800000e0000 */
[----:B------:R-:W-:Y:S01]  /*06b0*/  BAR.SYNC.DEFER_BLOCKING 0x0 ;  /* 0x0000000000007b1d */ /* 0x000fe20000010000 */
[----:B0-----:R-:W-:-:S05]  /*06c0*/  FADD R6, R7, R6 ;  /* 0x0000000607067221 */ /* 0x001fca0000000000 */
[----:B------:R-:W0:Y:S01]  /*06d0*/  SHFL.BFLY PT, R11, R6, 0x1, 0x1f ;  /* 0x0c201f00060b7f89 */ /* 0x000e2200000e0000 */
[----:B------:R-:W-:Y:S02]  /*06e0*/  LOP3.LUT P0, RZ, R4, 0x1f, RZ, 0xc0, !PT ;  /* 0x0000001f04ff7812 */ /* 0x000fe4000780c0ff */
[----:B------:R-:W-:Y:S02]  /*06f0*/  SHF.R.U32.HI R0, RZ, 0x3, R4 ;  /* 0x00000003ff007819 */ /* 0x000fe40000011604 */
[----:B------:R-:W-:-:S04]  /*0700*/  SHF.L.U32 R13, R8, 0x6, RZ ;  /* 0x00000006080d7819 */ /* 0x000fc800000006ff */
[----:B------:R-:W-:Y:S01]  /*0710*/  LOP3.LUT R0, R13, 0x3c, R0, 0xf8, !PT ;  /* 0x0000003c0d007812 */ /* 0x000fe200078ef800 */
[----:B0-----:R-:W-:-:S05]  /*0720*/  FADD R11, R6, R11 ;  /* 0x0000000b060b7221 */ /* 0x001fca0000000000 */
[----:B------:R-:W-:Y:S04]  /*0730*/  @!P0 STS [R0], R11 ;  /* 0x0000000b00008388 */ /* 0x000fe80000000800 */
[----:B------:R-:W-:Y:S01]  /*0740*/  BAR.SYNC.DEFER_BLOCKING 0x0 ;  /* 0x0000000000007b1d */ /* 0x000fe20000010000 */
[----:B------:R-:W-:-:S13]  /*0750*/  ISETP.GE.AND P1, PT, R4, 0x20, PT ;  /* 0x000000200400780c */ /* 0x000fda0003f26270 */
[----:B------:R-:W0:Y:S04]  /*0760*/  @!P1 LDS R5, [R4.X4] ;  /* 0x0000000004059984 */ /* 0x000e280000004800 */
[----:B0-----:R-:W0:Y:S02]  /*0770*/  SHFL.BFLY PT, R2, R5, 0x8, 0x1f ;  /* 0x0d001f0005027f89 */ /* 0x001e2400000e0000 */
[----:B0-----:R-:W-:-:S05]  /*0780*/  FADD R2, R5, R2 ;  /* 0x0000000205027221 */ /* 0x001fca0000000000 */
[----:B------:R-:W0:Y:S02]  /*0790*/  SHFL.BFLY PT, R3, R2, 0x4, 0x1f ;  /* 0x0c801f0002037f89 */ /* 0x000e2400000e0000 */
[----:B0-----:R-:W-:-:S05]  /*07a0*/  FADD R3, R2, R3 ;  /* 0x0000000302037221 */ /* 0x001fca0000000000 */
[----:B------:R-:W0:Y:S01]  /*07b0*/  SHFL.BFLY PT, R6, R3, 0x2, 0x1f ;  /* 0x0c401f0003067f89 */ /* 0x000e2200000e0000 */
[----:B------:R-:W-:Y:S01]  /*07c0*/  LOP3.LUT P0, RZ, R4, 0xf, RZ, 0xc0, !PT ;  /* 0x0000000f04ff7812 */ /* 0x000fe2000780c0ff */
[----:B0-----:R-:W-:-:S05]  /*07d0*/  FADD R6, R3, R6 ;  /* 0x0000000603067221 */ /* 0x001fca0000000000 */
[----:B------:R-:W0:Y:S01]  /*07e0*/  SHFL.BFLY PT, R7, R6, 0x1, 0x1f ;  /* 0x0c201f0006077f89 */ /* 0x000e2200000e0000 */
[----:B------:R-:W-:Y:S01]  /*07f0*/  ISETP.LT.AND P0, PT, R4, 0x20, !P0 ;  /* 0x000000200400780c */ /* 0x000fe20004701270 */
[----:B0-----:R-:W-:-:S12]  /*0800*/  FADD R7, R6, R7 ;  /* 0x0000000706077221 */ /* 0x001fd80000000000 */
[----:B------:R-:W-:Y:S04]  /*0810*/  @P0 STS [R4.X4], R7 ;  /* 0x0000000704000388 */ /* 0x000fe80000004800 */
[----:B------:R-:W-:Y:S06]  /*0820*/  BAR.SYNC.DEFER_BLOCKING 0x0 ;  /* 0x0000000000007b1d */ /* 0x000fec0000010000 */
[----:B------:R-:W0:Y:S01]  /*0830*/  LDS R0, [R13] ;  /* 0x000000000d007984 */ /* 0x000e220000000800 */
[----:B------:R-:W-:-:S03]  /*0840*/  IMAD R3, R8, -0x3c, R13 ;  /* 0xffffffc408037824 */ /* 0x000fc600078e020d */
[----:B------:R-:W-:Y:S01]  /*0850*/  BAR.SYNC.DEFER_BLOCKING 0x0 ;  /* 0x0000000000007b1d */ /* 0x000fe20000010000 */
[----:B------:R-:W-:Y:S02]  /*0860*/  LOP3.LUT P0, RZ, R4, 0x3fe, RZ, 0xc0, !PT ;  /* 0x000003fe04ff7812 */ /* 0x000fe4000780c0ff */
[----:B------:R-:W-:-:S04]  /*0870*/  LOP3.LUT R2, R9, 0x1, R4, 0xf8, !PT ;  /* 0x0000000109027812 */ /* 0x000fc800078ef804 */
[----:B------:R-:W-:Y:S01]  /*0880*/  ISETP.LT.AND P0, PT, R2, 0x2400, !P0 ;  /* 0x000024000200780c */ /* 0x000fe20004701270 */
[----:B0-----:R0:W-:Y:S04]  /*0890*/  STS [R3], R0 ;  /* 0x0000000003007388 */ /* 0x0011e80000000800 */
[----:B------:R-:W-:Y:S08]  /*08a0*/  BAR.SYNC.DEFER_BLOCKING 0x0 ;  /* 0x0000000000007b1d */ /* 0x000ff00000010000 */
[----:B------:R-:W-:Y:S05]  /*08b0*/  @!P0 EXIT ;  /* 0x000000000000894d */ /* 0x000fea0003800000 */
[----:B0-----:R-:W-:Y:S02]  /*08c0*/  LOP3.LUT R4, R4, 0x1, RZ, 0xc0, !PT ;  /* 0x0000000104047812 */ /* 0x001fe400078ec0ff */
[----:B------:R-:W-:-:S03]  /*08d0*/  MOV R3, 0x4 ;  /* 0x0000000400037802 */ /* 0x000fc60000000f00 */
[----:B------:R-:W0:Y:S02]  /*08e0*/  LDS R5, [R4.X4] ;  /* 0x0000000004057984 */ /* 0x000e240000004800 */
[----:B------:R-:W-:-:S05]  /*08f0*/  IMAD.WIDE R2, R2, R3, c[0x0][0x170] ;  /* 0x00005c0002027625 */ /* 0x000fca00078e0203 */
[----:B0-----:R-:W-:Y:S01]  /*0900*/  STG.E [R2.64], R5 ;  /* 0x0000000502007986 */ /* 0x001fe2000c101904 */
[----:B------:R-:W-:Y:S05]  /*0910*/  EXIT ;  /* 0x000000000000794d */ /* 0x000fea0003800000 */
.L_x_0:
[----:B------:R-:W-:-:S00]  /*0920*/  BRA `(.L_x_0) ;  /* 0xfffffff000007947 */ /* 0x000fc0000383ffff */
[----:B------:R-:W-:-:S00]  /*0930*/  NOP ;  /* 0x0000000000007918 */ /* 0x000fc00000000000 */
        /* <DEDUP_REMOVED lines=12> */
.L_x_1:


//--------------------- .nv.shared.triton_red_fused_addmm_0 --------------------------
	.section	.nv.shared.triton_red_fused_addmm_0,"aw",@nobits
	.sectionflags	@""
	.align	16
